	.headerflags	@"EF_CUDA_TEXMODE_UNIFIED EF_CUDA_64BIT_ADDRESS EF_CUDA_ACCELERATORS EF_CUDA_SM90 EF_CUDA_VIRTUAL_SM(EF_CUDA_SM90)"
	.elftype	@"ET_EXEC"


//--------------------- .nv.info                  --------------------------
	.section	.nv.info,"",@"SHT_CUDA_INFO"
	.align	4


	//----- nvinfo : EIATTR_REGCOUNT
	.align		4
        /*0000*/ 	.byte	0x04, 0x2f
        /*0002*/ 	.short	(.L_1 - .L_0)
	.align		4
.L_0:
        /*0004*/ 	.word	index@(triton_poi_fused_add_mul_pow_0)
        /*0008*/ 	.word	0x00000012


	//----- nvinfo : EIATTR_MIN_STACK_SIZE
	.align		4
.L_1:
        /*000c*/ 	.byte	0x04, 0x12
        /*000e*/ 	.short	(.L_3 - .L_2)
	.align		4
.L_2:
        /*0010*/ 	.word	index@(triton_poi_fused_add_mul_pow_0)
        /*0014*/ 	.word	0x00000000


	//----- nvinfo : EIATTR_FRAME_SIZE
	.align		4
.L_3:
        /*0018*/ 	.byte	0x04, 0x11
        /*001a*/ 	.short	(.L_5 - .L_4)
	.align		4
.L_4:
        /*001c*/ 	.word	index@(triton_poi_fused_add_mul_pow_0)
        /*0020*/ 	.word	0x00000000


	//----- nvinfo : EIATTR_MIN_STACK_SIZE
	.align		4
.L_5:
        /*0024*/ 	.byte	0x04, 0x12
        /*0026*/ 	.short	(.L_7 - .L_6)
	.align		4
.L_6:
        /*0028*/ 	.word	index@(triton_poi_fused_add_mul_pow_0)
        /*002c*/ 	.word	0x00000000
.L_7:


//--------------------- .nv.info.triton_poi_fused_add_mul_pow_0 --------------------------
	.section	.nv.info.triton_poi_fused_add_mul_pow_0,"",@"SHT_CUDA_INFO"
	.sectionflags	@""
	.align	4


	//----- nvinfo : EIATTR_CUDA_API_VERSION
	.align		4
        /*0000*/ 	.byte	0x04, 0x37
        /*0002*/ 	.short	(.L_9 - .L_8)
.L_8:
        /*0004*/ 	.word	0x0000007c


	//----- nvinfo : EIATTR_KPARAM_INFO
	.align		4
.L_9:
        /*0008*/ 	.byte	0x04, 0x17
        /*000a*/ 	.short	(.L_11 - .L_10)
.L_10:
        /*000c*/ 	.word	0x00000000
        /*0010*/ 	.short	0x0004
        /*0012*/ 	.short	0x0020
        /*0014*/ 	.byte	0x00, 0xf0, 0x11, 0x00


	//----- nvinfo : EIATTR_KPARAM_INFO
	.align		4
.L_11:
        /*0018*/ 	.byte	0x04, 0x17
        /*001a*/ 	.short	(.L_13 - .L_12)
.L_12:
        /*001c*/ 	.word	0x00000000
        /*0020*/ 	.short	0x0003
        /*0022*/ 	.short	0x0018
        /*0024*/ 	.byte	0x00, 0xf4, 0x21, 0x00


	//----- nvinfo : EIATTR_KPARAM_INFO
	.align		4
.L_13:
        /*0028*/ 	.byte	0x04, 0x17
        /*002a*/ 	.short	(.L_15 - .L_14)
.L_14:
        /*002c*/ 	.word	0x00000000
        /*0030*/ 	.short	0x0002
        /*0032*/ 	.short	0x0010
        /*0034*/ 	.byte	0x00, 0xf4, 0x21, 0x00


	//----- nvinfo : EIATTR_KPARAM_INFO
	.align		4
.L_15:
        /*0038*/ 	.byte	0x04, 0x17
        /*003a*/ 	.short	(.L_17 - .L_16)
.L_16:
        /*003c*/ 	.word	0x00000000
        /*0040*/ 	.short	0x0001
        /*0042*/ 	.short	0x0008
        /*0044*/ 	.byte	0x00, 0xf4, 0x21, 0x00


	//----- nvinfo : EIATTR_KPARAM_INFO
	.align		4
.L_17:
        /*0048*/ 	.byte	0x04, 0x17
        /*004a*/ 	.short	(.L_19 - .L_18)
.L_18:
        /*004c*/ 	.word	0x00000000
        /*0050*/ 	.short	0x0000
        /*0052*/ 	.short	0x0000
        /*0054*/ 	.byte	0x00, 0xf4, 0x21, 0x00


	//----- nvinfo : EIATTR_SPARSE_MMA_MASK
	.align		4
.L_19:
        /*0058*/ 	.byte	0x03, 0x50
        /*005a*/ 	.short	0x0000


	//----- nvinfo : EIATTR_MAXREG_COUNT
	.align		4
        /*005c*/ 	.byte	0x03, 0x1b
        /*005e*/ 	.short	0x00ff


	//----- nvinfo : EIATTR_EXIT_INSTR_OFFSETS
	.align		4
        /*0060*/ 	.byte	0x04, 0x1c
        /*0062*/ 	.short	(.L_21 - .L_20)


	//   ....[0]....
.L_20:
        /*0064*/ 	.word	0x00000150


	//   ....[1]....
        /*0068*/ 	.word	0x00000170


	//----- nvinfo : EIATTR_REQNTID
	.align		4
.L_21:
        /*006c*/ 	.byte	0x04, 0x10
        /*006e*/ 	.short	(.L_23 - .L_22)
.L_22:
        /*0070*/ 	.word	0x00000080
        /*0074*/ 	.word	0x00000001
        /*0078*/ 	.word	0x00000001


	//----- nvinfo : EIATTR_CBANK_PARAM_SIZE
	.align		4
.L_23:
        /*007c*/ 	.byte	0x03, 0x19
        /*007e*/ 	.short	0x0024


	//----- nvinfo : EIATTR_PARAM_CBANK
	.align		4
        /*0080*/ 	.byte	0x04, 0x0a
        /*0082*/ 	.short	(.L_25 - .L_24)
	.align		4
.L_24:
        /*0084*/ 	.word	index@(.nv.constant0.triton_poi_fused_add_mul_pow_0)
        /*0088*/ 	.short	0x0210
        /*008a*/ 	.short	0x0024


	//----- nvinfo : EIATTR_SW_WAR
	.align		4
.L_25:
        /*008c*/ 	.byte	0x04, 0x36
        /*008e*/ 	.short	(.L_27 - .L_26)
.L_26:
        /*0090*/ 	.word	0x00000008
.L_27:


//--------------------- .nv.callgraph             --------------------------
	.section	.nv.callgraph,"",@"SHT_CUDA_CALLGRAPH"
	.align	4
	.sectionentsize	8
	.align		4
        /*0000*/ 	.word	0x00000000
	.align		4
        /*0004*/ 	.word	0xffffffff
	.align		4
        /*0008*/ 	.word	0x00000000
	.align		4
        /*000c*/ 	.word	0xfffffffe
	.align		4
        /*0010*/ 	.word	0x00000000
	.align		4
        /*0014*/ 	.word	0xfffffffd
	.align		4
        /*0018*/ 	.word	0x00000000
	.align		4
        /*001c*/ 	.word	0xfffffffc


//--------------------- .text.triton_poi_fused_add_mul_pow_0 --------------------------
	.section	.text.triton_poi_fused_add_mul_pow_0,"ax",@progbits
	.align	128
        .global         triton_poi_fused_add_mul_pow_0
        .type           triton_poi_fused_add_mul_pow_0,@function
        .size           triton_poi_fused_add_mul_pow_0,(.L_x_1 - triton_poi_fused_add_mul_pow_0)
        .other          triton_poi_fused_add_mul_pow_0,@"STO_CUDA_ENTRY STV_DEFAULT"
triton_poi_fused_add_mul_pow_0:
.text.triton_poi_fused_add_mul_pow_0:
[----:B------:R-:W0:Y:S01]  /*0000*/  LDC R1, c[0x0][0x28] ;  /* 0x00000a00ff017b82 */ /* 0x000e220000000800 */
[----:B------:R-:W1:Y:S07]  /*0010*/  S2R R0, SR_TID.X ;  /* 0x0000000000007919 */ /* 0x000e6e0000002100 */
[----:B------:R-:W2:Y:S01]  /*0020*/  LDC.64 R4, c[0x0][0x218] ;  /* 0x00008600ff047b82 */ /* 0x000ea20000000a00 */
[----:B------:R-:W-:Y:S01]  /*0030*/  ULDC.64 UR4, c[0x0][0x208] ;  /* 0x0000820000047ab9 */ /* 0x000fe20000000a00 */
[----:B------:R-:W-:Y:S01]  /*0040*/  CS2R R12, SRZ ;  /* 0x00000000000c7805 */ /* 0x000fe2000001ff00 */
[----:B------:R-:W3:Y:S05]  /*0050*/  S2R R11, SR_CTAID.X ;  /* 0x00000000000b7919 */ /* 0x000eea0000002500 */
[----:B------:R-:W4:Y:S08]  /*0060*/  LDC.64 R2, c[0x0][0x210] ;  /* 0x00008400ff027b82 */ /* 0x000f300000000a00 */
[----:B------:R-:W5:Y:S08]  /*0070*/  LDC.64 R6, c[0x0][0x220] ;  /* 0x00008800ff067b82 */ /* 0x000f700000000a00 */
[----:B------:R-:W2:Y:S01]  /*0080*/  LDC.64 R8, c[0x0][0x228] ;  /* 0x00008a00ff087b82 */ /* 0x000ea20000000a00 */
[----:B-1----:R-:W-:Y:S01]  /*0090*/  SHF.L.U32 R0, R0, 0x1, RZ ;  /* 0x0000000100007819 */ /* 0x002fe200000006ff */
[----:B----4-:R-:W4:Y:S03]  /*00a0*/  LDG.E R2, desc[UR4][R2.64] ;  /* 0x0000000402027981 */ /* 0x010f26000c1e1900 */
[----:B------:R-:W-:-:S04]  /*00b0*/  LOP3.LUT R0, R0, 0xfe, RZ, 0xc0, !PT ;  /* 0x000000fe00007812 */ /* 0x000fc800078ec0ff */
[----:B---3--:R-:W-:Y:S01]  /*00c0*/  LEA R11, R11, R0, 0x8 ;  /* 0x000000000b0b7211 */ /* 0x008fe200078e40ff */
[----:B-----5:R-:W3:Y:S03]  /*00d0*/  LDG.E R6, desc[UR4][R6.64] ;  /* 0x0000000406067981 */ /* 0x020ee6000c1e1900 */
[C---:B------:R-:W-:Y:S01]  /*00e0*/  ISETP.GE.AND P0, PT, R11.reuse, 0x100, PT ;  /* 0x000001000b00780c */ /* 0x040fe20003f06270 */
[----:B--2---:R-:W-:-:S12]  /*00f0*/  IMAD.WIDE R4, R11, 0x4, R4 ;  /* 0x000000040b047825 */ /* 0x004fd800078e0204 */
[----:B------:R-:W3:Y:S01]  /*0100*/  @!P0 LDG.E.64 R12, desc[UR4][R4.64] ;  /* 0x00000004040c8981 */ /* 0x000ee2000c1e1b00 */
[----:B0-----:R-:W-:-:S04]  /*0110*/  IMAD.WIDE R8, R11, 0x4, R8 ;  /* 0x000000040b087825 */ /* 0x001fc800078e0208 */
[----:B----4-:R-:W-:-:S04]  /*0120*/  FADD R15, RZ, R2 ;  /* 0x00000002ff0f7221 */ /* 0x010fc80000000000 */
[C-C-:B---3--:R-:W-:Y:S01]  /*0130*/  FFMA R12, R6.reuse, R12, R15.reuse ;  /* 0x0000000c060c7223 */ /* 0x148fe2000000000f */
[----:B------:R-:W-:Y:S01]  /*0140*/  FFMA R13, R6, R13, R15 ;  /* 0x0000000d060d7223 */ /* 0x000fe2000000000f */
[----:B------:R-:W-:Y:S06]  /*0150*/  @P0 EXIT ;  /* 0x000000000000094d */ /* 0x000fec0003800000 */
[----:B------:R-:W-:Y:S01]  /*0160*/  STG.E.64 desc[UR4][R8.64], R12 ;  /* 0x0000000c08007986 */ /* 0x000fe2000c101b04 */
[----:B------:R-:W-:Y:S05]  /*0170*/  EXIT ;  /* 0x000000000000794d */ /* 0x000fea0003800000 */
.L_x_0:
[----:B------:R-:W-:-:S00]  /*0180*/  BRA `(.L_x_0) ;  /* 0xfffffffc00fc7947 */ /* 0x000fc0000383ffff */
[----:B------:R-:W-:-:S00]  /*0190*/  NOP ;  /* 0x0000000000007918 */ /* 0x000fc00000000000 */
        /* <DEDUP_REMOVED lines=14> */
.L_x_1:


//--------------------- .nv.constant0.triton_poi_fused_add_mul_pow_0 --------------------------
	.section	.nv.constant0.triton_poi_fused_add_mul_pow_0,"a",@progbits
	.sectionflags	@""
	.align	4
.nv.constant0.triton_poi_fused_add_mul_pow_0:
	.zero		564
